//
// Generated by NVIDIA NVVM Compiler
//
// Compiler Build ID: CL-36424714
// Cuda compilation tools, release 13.0, V13.0.88
// Based on NVVM 20.0.0
//

.version 9.0
.target sm_100
.address_size 64

	// .globl	_Z7StencilPiS_iii
// _ZZ7StencilPiS_iiiE14SharedMemBlock has been demoted

.visible .entry _Z7StencilPiS_iii(
	.param .u64 .ptr .align 1 _Z7StencilPiS_iii_param_0,
	.param .u64 .ptr .align 1 _Z7StencilPiS_iii_param_1,
	.param .u32 _Z7StencilPiS_iii_param_2,
	.param .u32 _Z7StencilPiS_iii_param_3,
	.param .u32 _Z7StencilPiS_iii_param_4
)
{
	.reg .pred 	%p<21>;
	.reg .b32 	%r<79>;
	.reg .b64 	%rd<17>;
	// demoted variable
	.shared .align 4 .b8 _ZZ7StencilPiS_iiiE14SharedMemBlock[2048];
	ld.param.u64 	%rd4, [_Z7StencilPiS_iii_param_0];
	ld.param.u64 	%rd3, [_Z7StencilPiS_iii_param_1];
	ld.param.u32 	%r36, [_Z7StencilPiS_iii_param_2];
	ld.param.u32 	%r39, [_Z7StencilPiS_iii_param_3];
	ld.param.u32 	%r38, [_Z7StencilPiS_iii_param_4];
	cvta.to.global.u64 	%rd1, %rd4;
	mov.u32 	%r1, %ctaid.x;
	mov.u32 	%r2, %ctaid.y;
	mov.u32 	%r3, %ctaid.z;
	mov.u32 	%r40, %tid.x;
	mov.u32 	%r41, %tid.y;
	mov.u32 	%r42, %tid.z;
	mov.u32 	%r43, %ntid.x;
	mad.lo.s32 	%r44, %r1, %r43, %r40;
	mov.u32 	%r45, %ntid.y;
	mad.lo.s32 	%r5, %r2, %r45, %r41;
	mov.u32 	%r46, %ntid.z;
	mad.lo.s32 	%r6, %r3, %r46, %r42;
	mul.lo.s32 	%r7, %r39, %r44;
	add.s32 	%r8, %r7, %r5;
	mad.lo.s32 	%r9, %r8, %r38, %r6;
	mul.wide.s32 	%rd5, %r9, 4;
	add.s64 	%rd2, %rd1, %rd5;
	ld.global.u32 	%r47, [%rd2];
	shl.b32 	%r48, %r40, 8;
	mov.u32 	%r49, _ZZ7StencilPiS_iiiE14SharedMemBlock;
	add.s32 	%r50, %r49, %r48;
	shl.b32 	%r51, %r41, 5;
	add.s32 	%r52, %r50, %r51;
	shl.b32 	%r53, %r42, 2;
	add.s32 	%r10, %r52, %r53;
	st.shared.u32 	[%r10], %r47;
	bar.sync 	0;
	setp.lt.s32 	%p4, %r44, 1;
	add.s32 	%r54, %r39, -1;
	setp.ge.s32 	%p5, %r44, %r54;
	or.pred  	%p6, %p4, %p5;
	setp.eq.s32 	%p7, %r5, 0;
	mov.pred 	%p20, 0;
	or.pred  	%p8, %p7, %p6;
	@%p8 bra 	$L__BB0_2;
	add.s32 	%r55, %r36, -1;
	setp.lt.s32 	%p20, %r5, %r55;
$L__BB0_2:
	setp.eq.s32 	%p9, %r6, 0;
	not.pred 	%p10, %p20;
	or.pred  	%p11, %p9, %p10;
	add.s32 	%r56, %r38, -1;
	setp.ge.s32 	%p12, %r6, %r56;
	or.pred  	%p13, %p11, %p12;
	@%p13 bra 	$L__BB0_22;
	add.s32 	%r57, %r6, 1;
	shl.b32 	%r11, %r3, 3;
	add.s32 	%r58, %r11, 8;
	setp.lt.u32 	%p14, %r57, %r58;
	@%p14 bra 	$L__BB0_5;
	ld.global.u32 	%r73, [%rd2+4];
	bra.uni 	$L__BB0_6;
$L__BB0_5:
	ld.shared.u32 	%r73, [%r10+4];
$L__BB0_6:
	setp.gt.u32 	%p15, %r6, %r11;
	@%p15 bra 	$L__BB0_8;
	ld.global.u32 	%r74, [%rd2+-4];
	bra.uni 	$L__BB0_9;
$L__BB0_8:
	ld.shared.u32 	%r74, [%r10+-4];
$L__BB0_9:
	add.s32 	%r18, %r74, %r73;
	add.s32 	%r59, %r5, 1;
	shl.b32 	%r19, %r2, 3;
	add.s32 	%r60, %r19, 8;
	setp.lt.u32 	%p16, %r59, %r60;
	@%p16 bra 	$L__BB0_11;
	mul.wide.s32 	%rd6, %r38, 4;
	add.s64 	%rd7, %rd2, %rd6;
	ld.global.u32 	%r75, [%rd7];
	bra.uni 	$L__BB0_12;
$L__BB0_11:
	ld.shared.u32 	%r75, [%r10+32];
$L__BB0_12:
	add.s32 	%r23, %r18, %r75;
	setp.gt.u32 	%p17, %r5, %r19;
	@%p17 bra 	$L__BB0_14;
	add.s32 	%r61, %r8, -1;
	mad.lo.s32 	%r62, %r61, %r38, %r6;
	mul.wide.s32 	%rd8, %r62, 4;
	add.s64 	%rd9, %rd1, %rd8;
	ld.global.u32 	%r76, [%rd9];
	bra.uni 	$L__BB0_15;
$L__BB0_14:
	ld.shared.u32 	%r76, [%r10+-32];
$L__BB0_15:
	add.s32 	%r27, %r23, %r76;
	add.s32 	%r63, %r44, 1;
	shl.b32 	%r28, %r1, 3;
	add.s32 	%r64, %r28, 8;
	setp.lt.s32 	%p18, %r63, %r64;
	@%p18 bra 	$L__BB0_17;
	add.s32 	%r65, %r8, %r39;
	mad.lo.s32 	%r66, %r65, %r38, %r6;
	mul.wide.s32 	%rd10, %r66, 4;
	add.s64 	%rd11, %rd1, %rd10;
	ld.global.u32 	%r77, [%rd11];
	bra.uni 	$L__BB0_18;
$L__BB0_17:
	ld.shared.u32 	%r77, [%r10+256];
$L__BB0_18:
	add.s32 	%r32, %r27, %r77;
	setp.gt.s32 	%p19, %r44, %r28;
	@%p19 bra 	$L__BB0_20;
	sub.s32 	%r67, %r7, %r39;
	add.s32 	%r68, %r67, %r5;
	mad.lo.s32 	%r69, %r68, %r38, %r6;
	mul.wide.s32 	%rd12, %r69, 4;
	add.s64 	%rd13, %rd1, %rd12;
	ld.global.u32 	%r78, [%rd13];
	bra.uni 	$L__BB0_21;
$L__BB0_20:
	ld.shared.u32 	%r78, [%r10+-256];
$L__BB0_21:
	add.s32 	%r70, %r32, %r78;
	ld.global.u32 	%r71, [%rd2];
	mad.lo.s32 	%r72, %r71, -6, %r70;
	cvta.to.global.u64 	%rd14, %rd3;
	add.s64 	%rd16, %rd14, %rd5;
	st.global.u32 	[%rd16], %r72;
$L__BB0_22:
	ret;

}


// ===== COMPILED SASS (sm_100) =====

	.target	sm_100

	.elftype	@"ET_EXEC"


//--------------------- .note.nv.tkinfo           --------------------------
	.section	.note.nv.tkinfo,"",@"SHT_NOTE"
	.sectionflags	@"SHF_NOTE_NV_TKINFO"
	.tkinfo
        /*0018*/ 	.word	0x00000002
        /*0030*/ 	.string	""
        /*0030*/ 	.string	"ptxas"
        /*0030*/ 	.string	"Cuda compilation tools, release 13.0, V13.0.88"
        /*0030*/ 	.string	"Build cuda_13.0.r13.0/compiler.36424714_0"
        /*0030*/ 	.string	"-arch sm_100 -m 64 "



//--------------------- .note.nv.cuinfo           --------------------------
	.section	.note.nv.cuinfo,"",@"SHT_NOTE"
	.sectionflags	@"SHF_NOTE_NV_CUINFO"
        /*0018*/ 	.short	0x0002
        /*001a*/ 	.short	0x0064
        /*001c*/ 	.short	0x0082
	.zero		2


//--------------------- .nv.info                  --------------------------
	.section	.nv.info,"",@"SHT_CUDA_INFO"
	.align	4


	//----- nvinfo : EIATTR_REGCOUNT
	.align		4
        /*0000*/ 	.byte	0x04, 0x2f
        /*0002*/ 	.short	(.L_1 - .L_0)
	.align		4
.L_0:
        /*0004*/ 	.word	index@(_Z7StencilPiS_iii)
        /*0008*/ 	.word	0x00000018


	//----- nvinfo : EIATTR_FRAME_SIZE
	.align		4
.L_1:
        /*000c*/ 	.byte	0x04, 0x11
        /*000e*/ 	.short	(.L_3 - .L_2)
	.align		4
.L_2:
        /*0010*/ 	.word	index@(_Z7StencilPiS_iii)
        /*0014*/ 	.word	0x00000000


	//----- nvinfo : EIATTR_MIN_STACK_SIZE
	.align		4
.L_3:
        /*0018*/ 	.byte	0x04, 0x12
        /*001a*/ 	.short	(.L_5 - .L_4)
	.align		4
.L_4:
        /*001c*/ 	.word	index@(_Z7StencilPiS_iii)
        /*0020*/ 	.word	0x00000000
.L_5:


//--------------------- .nv.compat                --------------------------
	.section	.nv.compat,"",@"SHT_CUDA_COMPAT_INFO"
	.align	4
        /*0000*/ 	.byte	0x02, 0x09, 0x00, 0x00, 0x02, 0x02, 0x01, 0x00, 0x02, 0x05, 0x05, 0x00, 0x03, 0x07, 0x01, 0x01
        /*0010*/ 	.byte	0x02, 0x03, 0x00, 0x00, 0x02, 0x06, 0x01, 0x00, 0x04, 0x0b, 0x08, 0x00, 0x09, 0x00, 0x00, 0x00
        /*0020*/ 	.byte	0x00, 0x00, 0x00, 0x00


//--------------------- .nv.info._Z7StencilPiS_iii --------------------------
	.section	.nv.info._Z7StencilPiS_iii,"",@"SHT_CUDA_INFO"
	.sectionflags	@""
	.align	4


	//----- nvinfo : EIATTR_CUDA_API_VERSION
	.align		4
        /*0000*/ 	.byte	0x04, 0x37
        /*0002*/ 	.short	(.L_7 - .L_6)
.L_6:
        /*0004*/ 	.word	0x00000082


	//----- nvinfo : EIATTR_KPARAM_INFO
	.align		4
.L_7:
        /*0008*/ 	.byte	0x04, 0x17
        /*000a*/ 	.short	(.L_9 - .L_8)
.L_8:
        /*000c*/ 	.word	0x00000000
        /*0010*/ 	.short	0x0004
        /*0012*/ 	.short	0x0018
        /*0014*/ 	.byte	0x00, 0xf0, 0x11, 0x00


	//----- nvinfo : EIATTR_KPARAM_INFO
	.align		4
.L_9:
        /*0018*/ 	.byte	0x04, 0x17
        /*001a*/ 	.short	(.L_11 - .L_10)
.L_10:
        /*001c*/ 	.word	0x00000000
        /*0020*/ 	.short	0x0003
        /*0022*/ 	.short	0x0014
        /*0024*/ 	.byte	0x00, 0xf0, 0x11, 0x00


	//----- nvinfo : EIATTR_KPARAM_INFO
	.align		4
.L_11:
        /*0028*/ 	.byte	0x04, 0x17
        /*002a*/ 	.short	(.L_13 - .L_12)
.L_12:
        /*002c*/ 	.word	0x00000000
        /*0030*/ 	.short	0x0002
        /*0032*/ 	.short	0x0010
        /*0034*/ 	.byte	0x00, 0xf0, 0x11, 0x00


	//----- nvinfo : EIATTR_KPARAM_INFO
	.align		4
.L_13:
        /*0038*/ 	.byte	0x04, 0x17
        /*003a*/ 	.short	(.L_15 - .L_14)
.L_14:
        /*003c*/ 	.word	0x00000000
        /*0040*/ 	.short	0x0001
        /*0042*/ 	.short	0x0008
        /*0044*/ 	.byte	0x00, 0xf5, 0x21, 0x00


	//----- nvinfo : EIATTR_KPARAM_INFO
	.align		4
.L_15:
        /*0048*/ 	.byte	0x04, 0x17
        /*004a*/ 	.short	(.L_17 - .L_16)
.L_16:
        /*004c*/ 	.word	0x00000000
        /*0050*/ 	.short	0x0000
        /*0052*/ 	.short	0x0000
        /*0054*/ 	.byte	0x00, 0xf5, 0x21, 0x00


	//----- nvinfo : EIATTR_SPARSE_MMA_MASK
	.align		4
.L_17:
        /*0058*/ 	.byte	0x03, 0x50
        /*005a*/ 	.short	0x0000


	//----- nvinfo : EIATTR_MAXREG_COUNT
	.align		4
        /*005c*/ 	.byte	0x03, 0x1b
        /*005e*/ 	.short	0x00ff


	//----- nvinfo : EIATTR_NUM_BARRIERS
	.align		4
        /*0060*/ 	.byte	0x02, 0x4c
        /*0062*/ 	.byte	0x01
	.zero		1


	//----- nvinfo : EIATTR_MERCURY_ISA_VERSION
	.align		4
        /*0064*/ 	.byte	0x03, 0x5f
        /*0066*/ 	.short	0x0101


	//----- nvinfo : EIATTR_VRC_CTA_INIT_COUNT
	.align		4
        /*0068*/ 	.byte	0x02, 0x4a
	.zero		1
	.zero		1


	//----- nvinfo : EIATTR_EXIT_INSTR_OFFSETS
	.align		4
        /*006c*/ 	.byte	0x04, 0x1c
        /*006e*/ 	.short	(.L_19 - .L_18)


	//   ....[0]....
.L_18:
        /*0070*/ 	.word	0x00000270


	//   ....[1]....
        /*0074*/ 	.word	0x00000560


	//----- nvinfo : EIATTR_CBANK_PARAM_SIZE
	.align		4
.L_19:
        /*0078*/ 	.byte	0x03, 0x19
        /*007a*/ 	.short	0x001c


	//----- nvinfo : EIATTR_PARAM_CBANK
	.align		4
        /*007c*/ 	.byte	0x04, 0x0a
        /*007e*/ 	.short	(.L_21 - .L_20)
	.align		4
.L_20:
        /*0080*/ 	.word	index@(.nv.constant0._Z7StencilPiS_iii)
        /*0084*/ 	.short	0x0380
        /*0086*/ 	.short	0x001c


	//----- nvinfo : EIATTR_SW_WAR
	.align		4
.L_21:
        /*0088*/ 	.byte	0x04, 0x36
        /*008a*/ 	.short	(.L_23 - .L_22)
.L_22:
        /*008c*/ 	.word	0x00000008
.L_23:


//--------------------- .nv.callgraph             --------------------------
	.section	.nv.callgraph,"",@"SHT_CUDA_CALLGRAPH"
	.align	4
	.sectionentsize	8
	.align		4
        /*0000*/ 	.word	0x00000000
	.align		4
        /*0004*/ 	.word	0xffffffff
	.align		4
        /*0008*/ 	.word	0x00000000
	.align		4
        /*000c*/ 	.word	0xfffffffe
	.align		4
        /*0010*/ 	.word	0x00000000
	.align		4
        /*0014*/ 	.word	0xfffffffd
	.align		4
        /*0018*/ 	.word	0x00000000
	.align		4
        /*001c*/ 	.word	0xfffffffc


//--------------------- .text._Z7StencilPiS_iii   --------------------------
	.section	.text._Z7StencilPiS_iii,"ax",@progbits
	.align	128
        .global         _Z7StencilPiS_iii
        .type           _Z7StencilPiS_iii,@function
        .size           _Z7StencilPiS_iii,(.L_x_1 - _Z7StencilPiS_iii)
        .other          _Z7StencilPiS_iii,@"STO_CUDA_ENTRY STV_DEFAULT"
_Z7StencilPiS_iii:
.text._Z7StencilPiS_iii:
[----:B------:R-:W-:Y:S01]  /*0000*/  LDC R1, c[0x0][0x37c] ;  /* 0x0000df00ff017b82 */ /* 0x000fe20000000800 */
[----:B------:R-:W0:Y:S07]  /*0010*/  S2R R12, SR_TID.X ;  /* 0x00000000000c7919 */ /* 0x000e2e0000002100 */
[----:B------:R-:W0:Y:S01]  /*0020*/  LDC R11, c[0x0][0x360] ;  /* 0x0000d800ff0b7b82 */ /* 0x000e220000000800 */
[----:B------:R-:W1:Y:S01]  /*0030*/  LDCU.64 UR8, c[0x0][0x358] ;  /* 0x00006b00ff0877ac */ /* 0x000e620008000a00 */
[----:B------:R-:W2:Y:S01]  /*0040*/  S2R R19, SR_TID.Y ;  /* 0x0000000000137919 */ /* 0x000ea20000002200 */
[----:B------:R-:W3:Y:S05]  /*0050*/  S2R R21, SR_TID.Z ;  /* 0x0000000000157919 */ /* 0x000eea0000002300 */
[----:B------:R-:W0:Y:S08]  /*0060*/  S2UR UR7, SR_CTAID.X ;  /* 0x00000000000779c3 */ /* 0x000e300000002500 */
[----:B------:R-:W2:Y:S08]  /*0070*/  S2UR UR10, SR_CTAID.Y ;  /* 0x00000000000a79c3 */ /* 0x000eb00000002600 */
[----:B------:R-:W2:Y:S08]  /*0080*/  LDC R10, c[0x0][0x364] ;  /* 0x0000d900ff0a7b82 */ /* 0x000eb00000000800 */
[----:B------:R-:W3:Y:S01]  /*0090*/  S2UR UR11, SR_CTAID.Z ;  /* 0x00000000000b79c3 */ /* 0x000ee20000002700 */
[----:B0-----:R-:W-:-:S07]  /*00a0*/  IMAD R11, R11, UR7, R12 ;  /* 0x000000070b0b7c24 */ /* 0x001fce000f8e020c */
[----:B------:R-:W3:Y:S08]  /*00b0*/  LDC R6, c[0x0][0x368] ;  /* 0x0000da00ff067b82 */ /* 0x000ef00000000800 */
[----:B------:R-:W0:Y:S01]  /*00c0*/  LDC R8, c[0x0][0x394] ;  /* 0x0000e500ff087b82 */ /* 0x000e220000000800 */
[----:B--2---:R-:W-:-:S07]  /*00d0*/  IMAD R10, R10, UR10, R19 ;  /* 0x0000000a0a0a7c24 */ /* 0x004fce000f8e0213 */
[----:B------:R-:W2:Y:S08]  /*00e0*/  LDC R9, c[0x0][0x398] ;  /* 0x0000e600ff097b82 */ /* 0x000eb00000000800 */
[----:B------:R-:W4:Y:S01]  /*00f0*/  LDC.64 R4, c[0x0][0x380] ;  /* 0x0000e000ff047b82 */ /* 0x000f220000000a00 */
[----:B---3--:R-:W-:Y:S02]  /*0100*/  IMAD R6, R6, UR11, R21 ;  /* 0x0000000b06067c24 */ /* 0x008fe4000f8e0215 */
[----:B0-----:R-:W-:-:S04]  /*0110*/  IMAD R13, R11, R8, R10 ;  /* 0x000000080b0d7224 */ /* 0x001fc800078e020a */
[----:B--2---:R-:W-:-:S04]  /*0120*/  IMAD R7, R13, R9, R6 ;  /* 0x000000090d077224 */ /* 0x004fc800078e0206 */
[----:B----4-:R-:W-:-:S05]  /*0130*/  IMAD.WIDE R2, R7, 0x4, R4 ;  /* 0x0000000407027825 */ /* 0x010fca00078e0204 */
[----:B-1----:R-:W2:Y:S01]  /*0140*/  LDG.E R15, desc[UR8][R2.64] ;  /* 0x00000008020f7981 */ /* 0x002ea2000c1e1900 */
[----:B------:R-:W-:Y:S01]  /*0150*/  IADD3 R0, PT, PT, R8, -0x1, RZ ;  /* 0xffffffff08007810 */ /* 0x000fe20007ffe0ff */
[----:B------:R-:W0:Y:S01]  /*0160*/  S2UR UR5, SR_CgaCtaId ;  /* 0x00000000000579c3 */ /* 0x000e220000008800 */
[----:B------:R-:W-:Y:S02]  /*0170*/  UMOV UR4, 0x400 ;  /* 0x0000040000047882 */ /* 0x000fe40000000000 */
[----:B------:R-:W-:-:S04]  /*0180*/  ISETP.GE.AND P0, PT, R11, R0, PT ;  /* 0x000000000b00720c */ /* 0x000fc80003f06270 */
[----:B------:R-:W-:-:S04]  /*0190*/  ISETP.LT.OR P0, PT, R11, 0x1, P0 ;  /* 0x000000010b00780c */ /* 0x000fc80000701670 */
[----:B------:R-:W-:-:S13]  /*01a0*/  ISETP.EQ.OR P0, PT, R10, RZ, P0 ;  /* 0x000000ff0a00720c */ /* 0x000fda0000702670 */
[----:B------:R-:W1:Y:S01]  /*01b0*/  @!P0 LDC R17, c[0x0][0x390] ;  /* 0x0000e400ff118b82 */ /* 0x000e620000000800 */
[----:B0-----:R-:W-:-:S06]  /*01c0*/  ULEA UR4, UR5, UR4, 0x18 ;  /* 0x0000000405047291 */ /* 0x001fcc000f8ec0ff */
[----:B------:R-:W-:-:S05]  /*01d0*/  LEA R0, R12, UR4, 0x8 ;  /* 0x000000040c007c11 */ /* 0x000fca000f8e40ff */
[----:B------:R-:W-:-:S05]  /*01e0*/  IMAD R0, R19, 0x20, R0 ;  /* 0x0000002013007824 */ /* 0x000fca00078e0200 */
[----:B------:R-:W-:Y:S01]  /*01f0*/  LEA R0, R21, R0, 0x2 ;  /* 0x0000000015007211 */ /* 0x000fe200078e10ff */
[----:B-1----:R-:W-:-:S05]  /*0200*/  @!P0 VIADD R17, R17, 0xffffffff ;  /* 0xffffffff11118836 */ /* 0x002fca0000000000 */
[----:B------:R-:W-:Y:S02]  /*0210*/  ISETP.LT.AND P0, PT, R10, R17, !P0 ;  /* 0x000000110a00720c */ /* 0x000fe40004701270 */
[----:B------:R-:W-:Y:S02]  /*0220*/  IADD3 R17, PT, PT, R9, -0x1, RZ ;  /* 0xffffffff09117810 */ /* 0x000fe40007ffe0ff */
[----:B------:R-:W-:-:S04]  /*0230*/  ISETP.EQ.OR P0, PT, R6, RZ, !P0 ;  /* 0x000000ff0600720c */ /* 0x000fc80004702670 */
[----:B------:R-:W-:Y:S01]  /*0240*/  ISETP.GE.OR P0, PT, R6, R17, P0 ;  /* 0x000000110600720c */ /* 0x000fe20000706670 */
[----:B--2---:R0:W-:Y:S01]  /*0250*/  STS [R0], R15 ;  /* 0x0000000f00007388 */ /* 0x0041e20000000800 */
[----:B------:R-:W-:Y:S11]  /*0260*/  BAR.SYNC.DEFER_BLOCKING 0x0 ;  /* 0x0000000000007b1d */ /* 0x000ff60000010000 */
[----:B------:R-:W-:Y:S05]  /*0270*/  @P0 EXIT ;  /* 0x000000000000094d */ /* 0x000fea0003800000 */
[----:B------:R-:W-:Y:S01]  /*0280*/  USHF.L.U32 UR5, UR7, 0x3, URZ ;  /* 0x0000000307057899 */ /* 0x000fe200080006ff */
[C---:B------:R-:W-:Y:S01]  /*0290*/  VIADD R12, R11.reuse, 0x1 ;  /* 0x000000010b0c7836 */ /* 0x040fe20000000000 */
[----:B------:R-:W-:Y:S01]  /*02a0*/  USHF.L.U32 UR4, UR10, 0x3, URZ ;  /* 0x000000030a047899 */ /* 0x000fe200080006ff */
[C---:B------:R-:W-:Y:S01]  /*02b0*/  IADD3 R14, PT, PT, R10.reuse, 0x1, RZ ;  /* 0x000000010a0e7810 */ /* 0x040fe20007ffe0ff */
[----:B------:R-:W-:Y:S01]  /*02c0*/  UIADD3 UR6, UPT, UPT, UR5, 0x8, URZ ;  /* 0x0000000805067890 */ /* 0x000fe2000fffe0ff */
[----:B------:R-:W2:Y:S01]  /*02d0*/  LDG.E R19, desc[UR8][R2.64] ;  /* 0x0000000802137981 */ /* 0x000ea2000c1e1900 */
[----:B------:R-:W-:Y:S01]  /*02e0*/  ISETP.GT.AND P5, PT, R11, UR5, PT ;  /* 0x000000050b007c0c */ /* 0x000fe2000bfa4270 */
[----:B------:R-:W-:Y:S01]  /*02f0*/  USHF.L.U32 UR5, UR11, 0x3, URZ ;  /* 0x000000030b057899 */ /* 0x000fe200080006ff */
[----:B------:R-:W-:Y:S01]  /*0300*/  ISETP.GT.U32.AND P3, PT, R10, UR4, PT ;  /* 0x000000040a007c0c */ /* 0x000fe2000bf64070 */
[----:B------:R-:W-:Y:S01]  /*0310*/  UIADD3 UR4, UPT, UPT, UR4, 0x8, URZ ;  /* 0x0000000804047890 */ /* 0x000fe2000fffe0ff */
[----:B------:R-:W-:Y:S01]  /*0320*/  ISETP.GE.AND P4, PT, R12, UR6, PT ;  /* 0x000000060c007c0c */ /* 0x000fe2000bf86270 */
[----:B------:R-:W-:Y:S01]  /*0330*/  UIADD3 UR6, UPT, UPT, UR5, 0x8, URZ ;  /* 0x0000000805067890 */ /* 0x000fe2000fffe0ff */
[C---:B------:R-:W-:Y:S01]  /*0340*/  VIADD R12, R6.reuse, 0x1 ;  /* 0x00000001060c7836 */ /* 0x040fe20000000000 */
[----:B------:R-:W-:-:S02]  /*0350*/  ISETP.GT.U32.AND P1, PT, R6, UR5, PT ;  /* 0x0000000506007c0c */ /* 0x000fc4000bf24070 */
[----:B------:R-:W-:Y:S02]  /*0360*/  ISETP.GE.U32.AND P2, PT, R14, UR4, PT ;  /* 0x000000040e007c0c */ /* 0x000fe4000bf46070 */
[----:B------:R-:W-:Y:S02]  /*0370*/  ISETP.GE.U32.AND P0, PT, R12, UR6, PT ;  /* 0x000000060c007c0c */ /* 0x000fe4000bf06070 */
[--C-:B0-----:R-:W-:Y:S02]  /*0380*/  @!P5 IMAD R15, R11, R8, -R8.reuse ;  /* 0x000000080b0fd224 */ /* 0x101fe400078e0a08 */
[C---:B------:R-:W-:Y:S02]  /*0390*/  @!P3 IADD3 R11, PT, PT, R13.reuse, -0x1, RZ ;  /* 0xffffffff0d0bb810 */ /* 0x040fe40007ffe0ff */
[----:B------:R-:W-:Y:S01]  /*03a0*/  @P4 IMAD.IADD R8, R13, 0x1, R8 ;  /* 0x000000010d084824 */ /* 0x000fe200078e0208 */
[----:B------:R-:W-:Y:S02]  /*03b0*/  @!P5 IADD3 R15, PT, PT, R10, R15, RZ ;  /* 0x0000000f0a0fd210 */ /* 0x000fe40007ffe0ff */
[----:B------:R-:W-:-:S02]  /*03c0*/  @!P3 IMAD R11, R11, R9, R6 ;  /* 0x000000090b0bb224 */ /* 0x000fc400078e0206 */
[-CC-:B------:R-:W-:Y:S02]  /*03d0*/  @P4 IMAD R13, R8, R9.reuse, R6.reuse ;  /* 0x00000009080d4224 */ /* 0x180fe400078e0206 */
[----:B------:R-:W-:Y:S02]  /*03e0*/  @!P5 IMAD R17, R15, R9, R6 ;  /* 0x000000090f11d224 */ /* 0x000fe400078e0206 */
[----:B------:R-:W-:Y:S01]  /*03f0*/  @P2 IMAD.WIDE R8, R9, 0x4, R2 ;  /* 0x0000000409082825 */ /* 0x000fe200078e0202 */
[----:B------:R-:W3:Y:S03]  /*0400*/  @!P1 LDG.E R15, desc[UR8][R2.64+-0x4] ;  /* 0xfffffc08020f9981 */ /* 0x000ee6000c1e1900 */
[--C-:B------:R-:W-:Y:S01]  /*0410*/  @!P3 IMAD.WIDE R10, R11, 0x4, R4.reuse ;  /* 0x000000040b0ab825 */ /* 0x100fe200078e0204 */
[----:B------:R-:W3:Y:S03]  /*0420*/  @P0 LDG.E R6, desc[UR8][R2.64+0x4] ;  /* 0x0000040802060981 */ /* 0x000ee6000c1e1900 */
[--C-:B------:R-:W-:Y:S01]  /*0430*/  @P4 IMAD.WIDE R12, R13, 0x4, R4.reuse ;  /* 0x000000040d0c4825 */ /* 0x100fe200078e0204 */
[----:B------:R0:W3:Y:S03]  /*0440*/  @P2 LDG.E R14, desc[UR8][R8.64] ;  /* 0x00000008080e2981 */ /* 0x0000e6000c1e1900 */
[----:B------:R-:W-:Y:S01]  /*0450*/  @!P5 IMAD.WIDE R4, R17, 0x4, R4 ;  /* 0x000000041104d825 */ /* 0x000fe200078e0204 */
[----:B------:R-:W4:Y:S04]  /*0460*/  @!P3 LDG.E R16, desc[UR8][R10.64] ;  /* 0x000000080a10b981 */ /* 0x000f28000c1e1900 */
[----:B------:R-:W4:Y:S01]  /*0470*/  @P4 LDG.E R17, desc[UR8][R12.64] ;  /* 0x000000080c114981 */ /* 0x000f22000c1e1900 */
[----:B0-----:R-:W0:Y:S03]  /*0480*/  LDC.64 R8, c[0x0][0x388] ;  /* 0x0000e200ff087b82 */ /* 0x001e260000000a00 */
[----:B------:R-:W5:Y:S01]  /*0490*/  @!P5 LDG.E R18, desc[UR8][R4.64] ;  /* 0x000000080412d981 */ /* 0x000f62000c1e1900 */
[----:B0-----:R-:W-:-:S03]  /*04a0*/  IMAD.WIDE R2, R7, 0x4, R8 ;  /* 0x0000000407027825 */ /* 0x001fc600078e0208 */
[----:B------:R-:W-:Y:S04]  /*04b0*/  @P1 LDS R15, [R0+-0x4] ;  /* 0xfffffc00000f1984 */ /* 0x000fe80000000800 */
[----:B------:R-:W-:Y:S04]  /*04c0*/  @!P0 LDS R6, [R0+0x4] ;  /* 0x0000040000068984 */ /* 0x000fe80000000800 */
[----:B------:R-:W3:Y:S04]  /*04d0*/  @!P2 LDS R14, [R0+0x20] ;  /* 0x00002000000ea984 */ /* 0x000ee80000000800 */
[----:B------:R-:W-:Y:S04]  /*04e0*/  @P3 LDS R16, [R0+-0x20] ;  /* 0xffffe00000103984 */ /* 0x000fe80000000800 */
[----:B------:R-:W4:Y:S04]  /*04f0*/  @!P4 LDS R17, [R0+0x100] ;  /* 0x000100000011c984 */ /* 0x000f280000000800 */
[----:B------:R-:W5:Y:S01]  /*0500*/  @P5 LDS R18, [R0+-0x100] ;  /* 0xffff000000125984 */ /* 0x000f620000000800 */
[----:B---3--:R-:W-:-:S04]  /*0510*/  IADD3 R6, PT, PT, R14, R15, R6 ;  /* 0x0000000f0e067210 */ /* 0x008fc80007ffe006 */
[----:B----4-:R-:W-:-:S04]  /*0520*/  IADD3 R17, PT, PT, R17, R6, R16 ;  /* 0x0000000611117210 */ /* 0x010fc80007ffe010 */
[----:B-----5:R-:W-:-:S05]  /*0530*/  IADD3 R18, PT, PT, R17, R18, RZ ;  /* 0x0000001211127210 */ /* 0x020fca0007ffe0ff */
[----:B--2---:R-:W-:-:S05]  /*0540*/  IMAD R19, R19, -0x6, R18 ;  /* 0xfffffffa13137824 */ /* 0x004fca00078e0212 */
[----:B------:R-:W-:Y:S01]  /*0550*/  STG.E desc[UR8][R2.64], R19 ;  /* 0x0000001302007986 */ /* 0x000fe2000c101908 */
[----:B------:R-:W-:Y:S05]  /*0560*/  EXIT ;  /* 0x000000000000794d */ /* 0x000fea0003800000 */
.L_x_0:
[----:B------:R-:W-:-:S00]  /*0570*/  BRA `(.L_x_0) ;  /* 0xfffffffc00fc7947 */ /* 0x000fc0000383ffff */
[----:B------:R-:W-:-:S00]  /*0580*/  NOP ;  /* 0x0000000000007918 */ /* 0x000fc00000000000 */
[----:B------:R-:W-:-:S00]  /*0590*/  NOP ;  /* 0x0000000000007918 */ /* 0x000fc00000000000 */
[----:B------:R-:W-:-:S00]  /*05a0*/  NOP ;  /* 0x0000000000007918 */ /* 0x000fc00000000000 */
[----:B------:R-:W-:-:S00]  /*05b0*/  NOP ;  /* 0x0000000000007918 */ /* 0x000fc00000000000 */
[----:B------:R-:W-:-:S00]  /*05c0*/  NOP ;  /* 0x0000000000007918 */ /* 0x000fc00000000000 */
[----:B------:R-:W-:-:S00]  /*05d0*/  NOP ;  /* 0x0000000000007918 */ /* 0x000fc00000000000 */
[----:B------:R-:W-:-:S00]  /*05e0*/  NOP ;  /* 0x0000000000007918 */ /* 0x000fc00000000000 */
[----:B------:R-:W-:-:S00]  /*05f0*/  NOP ;  /* 0x0000000000007918 */ /* 0x000fc00000000000 */
.L_x_1:


//--------------------- .nv.shared._Z7StencilPiS_iii --------------------------
	.section	.nv.shared._Z7StencilPiS_iii,"aw",@nobits
	.sectionflags	@""
	.align	4
.nv.shared._Z7StencilPiS_iii:
	.zero		3072


//--------------------- .nv.shared.reserved.0     --------------------------
	.section	.nv.shared.reserved.0,"aw",@nobits
	.weak		__nv_reservedSMEM_offset_0_alias
	.size		__nv_reservedSMEM_offset_0_alias, 0, 64
	.other		__nv_reservedSMEM_offset_0_alias,@"STO_CUDA_RESERVED_SHARED STV_DEFAULT"
__nv_reservedSMEM_offset_0_alias:
	.zero		0
	.zero		64


//--------------------- .nv.constant0._Z7StencilPiS_iii --------------------------
	.section	.nv.constant0._Z7StencilPiS_iii,"a",@progbits
	.sectionflags	@""
	.align	4
.nv.constant0._Z7StencilPiS_iii:
	.zero		924


//--------------------- SYMBOLS --------------------------

	.type		.nv.reservedSmem.offset0,@object
	.size		.nv.reservedSmem.offset0,0x4
	.type		.nv.reservedSmem.cap,@object
	.size		.nv.reservedSmem.cap,0x4
